//
// Generated by NVIDIA NVVM Compiler
//
// Compiler Build ID: CL-36424714
// Cuda compilation tools, release 13.0, V13.0.88
// Based on NVVM 20.0.0
//

.version 9.0
.target sm_100
.address_size 64

	// .globl	_Z11primeKernelxx

.visible .entry _Z11primeKernelxx(
	.param .u64 _Z11primeKernelxx_param_0,
	.param .u64 _Z11primeKernelxx_param_1
)
{


	ret;

}


// ===== COMPILED SASS (sm_100) =====

	.target	sm_100

	.elftype	@"ET_EXEC"


//--------------------- .note.nv.tkinfo           --------------------------
	.section	.note.nv.tkinfo,"",@"SHT_NOTE"
	.sectionflags	@"SHF_NOTE_NV_TKINFO"
	.tkinfo
        /*0018*/ 	.word	0x00000002
        /*0030*/ 	.string	""
        /*0030*/ 	.string	"ptxas"
        /*0030*/ 	.string	"Cuda compilation tools, release 13.0, V13.0.88"
        /*0030*/ 	.string	"Build cuda_13.0.r13.0/compiler.36424714_0"
        /*0030*/ 	.string	"-arch sm_100 -m 64 "



//--------------------- .note.nv.cuinfo           --------------------------
	.section	.note.nv.cuinfo,"",@"SHT_NOTE"
	.sectionflags	@"SHF_NOTE_NV_CUINFO"
        /*0018*/ 	.short	0x0002
        /*001a*/ 	.short	0x0064
        /*001c*/ 	.short	0x0082
	.zero		2


//--------------------- .nv.info                  --------------------------
	.section	.nv.info,"",@"SHT_CUDA_INFO"
	.align	4


	//----- nvinfo : EIATTR_REGCOUNT
	.align		4
        /*0000*/ 	.byte	0x04, 0x2f
        /*0002*/ 	.short	(.L_1 - .L_0)
	.align		4
.L_0:
        /*0004*/ 	.word	index@(_Z11primeKernelxx)
        /*0008*/ 	.word	0x00000004


	//----- nvinfo : EIATTR_FRAME_SIZE
	.align		4
.L_1:
        /*000c*/ 	.byte	0x04, 0x11
        /*000e*/ 	.short	(.L_3 - .L_2)
	.align		4
.L_2:
        /*0010*/ 	.word	index@(_Z11primeKernelxx)
        /*0014*/ 	.word	0x00000000


	//----- nvinfo : EIATTR_MIN_STACK_SIZE
	.align		4
.L_3:
        /*0018*/ 	.byte	0x04, 0x12
        /*001a*/ 	.short	(.L_5 - .L_4)
	.align		4
.L_4:
        /*001c*/ 	.word	index@(_Z11primeKernelxx)
        /*0020*/ 	.word	0x00000000
.L_5:


//--------------------- .nv.compat                --------------------------
	.section	.nv.compat,"",@"SHT_CUDA_COMPAT_INFO"
	.align	4
        /*0000*/ 	.byte	0x02, 0x09, 0x00, 0x00, 0x02, 0x02, 0x01, 0x00, 0x02, 0x05, 0x05, 0x00, 0x03, 0x07, 0x01, 0x01
        /*0010*/ 	.byte	0x02, 0x03, 0x00, 0x00, 0x02, 0x06, 0x01, 0x00, 0x04, 0x0b, 0x08, 0x00, 0x09, 0x00, 0x00, 0x00
        /*0020*/ 	.byte	0x00, 0x00, 0x00, 0x00


//--------------------- .nv.info._Z11primeKernelxx --------------------------
	.section	.nv.info._Z11primeKernelxx,"",@"SHT_CUDA_INFO"
	.sectionflags	@""
	.align	4


	//----- nvinfo : EIATTR_CUDA_API_VERSION
	.align		4
        /*0000*/ 	.byte	0x04, 0x37
        /*0002*/ 	.short	(.L_7 - .L_6)
.L_6:
        /*0004*/ 	.word	0x00000082


	//----- nvinfo : EIATTR_KPARAM_INFO
	.align		4
.L_7:
        /*0008*/ 	.byte	0x04, 0x17
        /*000a*/ 	.short	(.L_9 - .L_8)
.L_8:
        /*000c*/ 	.word	0x00000000
        /*0010*/ 	.short	0x0001
        /*0012*/ 	.short	0x0008
        /*0014*/ 	.byte	0x00, 0xf0, 0x21, 0x00


	//----- nvinfo : EIATTR_KPARAM_INFO
	.align		4
.L_9:
        /*0018*/ 	.byte	0x04, 0x17
        /*001a*/ 	.short	(.L_11 - .L_10)
.L_10:
        /*001c*/ 	.word	0x00000000
        /*0020*/ 	.short	0x0000
        /*0022*/ 	.short	0x0000
        /*0024*/ 	.byte	0x00, 0xf0, 0x21, 0x00


	//----- nvinfo : EIATTR_SPARSE_MMA_MASK
	.align		4
.L_11:
        /*0028*/ 	.byte	0x03, 0x50
        /*002a*/ 	.short	0x0000


	//----- nvinfo : EIATTR_MAXREG_COUNT
	.align		4
        /*002c*/ 	.byte	0x03, 0x1b
        /*002e*/ 	.short	0x00ff


	//----- nvinfo : EIATTR_MERCURY_ISA_VERSION
	.align		4
        /*0030*/ 	.byte	0x03, 0x5f
        /*0032*/ 	.short	0x0101


	//----- nvinfo : EIATTR_VRC_CTA_INIT_COUNT
	.align		4
        /*0034*/ 	.byte	0x02, 0x4a
	.zero		1
	.zero		1


	//----- nvinfo : EIATTR_EXIT_INSTR_OFFSETS
	.align		4
        /*0038*/ 	.byte	0x04, 0x1c
        /*003a*/ 	.short	(.L_13 - .L_12)


	//   ....[0]....
.L_12:
        /*003c*/ 	.word	0x00000010


	//----- nvinfo : EIATTR_CBANK_PARAM_SIZE
	.align		4
.L_13:
        /*0040*/ 	.byte	0x03, 0x19
        /*0042*/ 	.short	0x0010


	//----- nvinfo : EIATTR_PARAM_CBANK
	.align		4
        /*0044*/ 	.byte	0x04, 0x0a
        /*0046*/ 	.short	(.L_15 - .L_14)
	.align		4
.L_14:
        /*0048*/ 	.word	index@(.nv.constant0._Z11primeKernelxx)
        /*004c*/ 	.short	0x0380
        /*004e*/ 	.short	0x0010


	//----- nvinfo : EIATTR_SW_WAR
	.align		4
.L_15:
        /*0050*/ 	.byte	0x04, 0x36
        /*0052*/ 	.short	(.L_17 - .L_16)
.L_16:
        /*0054*/ 	.word	0x00000008
.L_17:


//--------------------- .nv.callgraph             --------------------------
	.section	.nv.callgraph,"",@"SHT_CUDA_CALLGRAPH"
	.align	4
	.sectionentsize	8
	.align		4
        /*0000*/ 	.word	0x00000000
	.align		4
        /*0004*/ 	.word	0xffffffff
	.align		4
        /*0008*/ 	.word	0x00000000
	.align		4
        /*000c*/ 	.word	0xfffffffe
	.align		4
        /*0010*/ 	.word	0x00000000
	.align		4
        /*0014*/ 	.word	0xfffffffd
	.align		4
        /*0018*/ 	.word	0x00000000
	.align		4
        /*001c*/ 	.word	0xfffffffc


//--------------------- .text._Z11primeKernelxx   --------------------------
	.section	.text._Z11primeKernelxx,"ax",@progbits
	.align	128
        .global         _Z11primeKernelxx
        .type           _Z11primeKernelxx,@function
        .size           _Z11primeKernelxx,(.L_x_1 - _Z11primeKernelxx)
        .other          _Z11primeKernelxx,@"STO_CUDA_ENTRY STV_DEFAULT"
_Z11primeKernelxx:
.text._Z11primeKernelxx:
[----:B------:R-:W-:Y:S01]  /*0000*/  LDC R1, c[0x0][0x37c] ;  /* 0x0000df00ff017b82 */ /* 0x000fe20000000800 */
[----:B------:R-:W-:Y:S05]  /*0010*/  EXIT ;  /* 0x000000000000794d */ /* 0x000fea0003800000 */
.L_x_0:
[----:B------:R-:W-:-:S00]  /*0020*/  BRA `(.L_x_0) ;  /* 0xfffffffc00fc7947 */ /* 0x000fc0000383ffff */
[----:B------:R-:W-:-:S00]  /*0030*/  NOP ;  /* 0x0000000000007918 */ /* 0x000fc00000000000 */
        /* <DEDUP_REMOVED lines=12> */
.L_x_1:


//--------------------- .nv.shared.reserved.0     --------------------------
	.section	.nv.shared.reserved.0,"aw",@nobits
	.weak		__nv_reservedSMEM_offset_0_alias
	.size		__nv_reservedSMEM_offset_0_alias, 0, 64
	.other		__nv_reservedSMEM_offset_0_alias,@"STO_CUDA_RESERVED_SHARED STV_DEFAULT"
__nv_reservedSMEM_offset_0_alias:
	.zero		0
	.zero		64


//--------------------- .nv.constant0._Z11primeKernelxx --------------------------
	.section	.nv.constant0._Z11primeKernelxx,"a",@progbits
	.sectionflags	@""
	.align	4
.nv.constant0._Z11primeKernelxx:
	.zero		912


//--------------------- SYMBOLS --------------------------

	.type		.nv.reservedSmem.offset0,@object
	.size		.nv.reservedSmem.offset0,0x4
